//
// Generated by NVIDIA NVVM Compiler
//
// Compiler Build ID: CL-36424714
// Cuda compilation tools, release 13.0, V13.0.88
// Based on NVVM 20.0.0
//

.version 9.0
.target sm_100
.address_size 64

	// .globl	_Z9cuda_cal1PiPjii

.visible .entry _Z9cuda_cal1PiPjii(
	.param .u64 .ptr .align 1 _Z9cuda_cal1PiPjii_param_0,
	.param .u64 .ptr .align 1 _Z9cuda_cal1PiPjii_param_1,
	.param .u32 _Z9cuda_cal1PiPjii_param_2,
	.param .u32 _Z9cuda_cal1PiPjii_param_3
)
{
	.reg .pred 	%p<2>;
	.reg .b32 	%r<9>;
	.reg .b64 	%rd<8>;

	ld.param.u64 	%rd1, [_Z9cuda_cal1PiPjii_param_0];
	ld.param.u64 	%rd2, [_Z9cuda_cal1PiPjii_param_1];
	ld.param.u32 	%r3, [_Z9cuda_cal1PiPjii_param_2];
	ld.param.u32 	%r2, [_Z9cuda_cal1PiPjii_param_3];
	mov.u32 	%r4, %ctaid.x;
	mov.u32 	%r5, %ntid.x;
	mov.u32 	%r6, %tid.x;
	mad.lo.s32 	%r1, %r4, %r5, %r6;
	setp.ge.u32 	%p1, %r1, %r3;
	@%p1 bra 	$L__BB0_2;
	cvta.to.global.u64 	%rd3, %rd2;
	cvta.to.global.u64 	%rd4, %rd1;
	mul.wide.u32 	%rd5, %r1, 4;
	add.s64 	%rd6, %rd3, %rd5;
	ld.global.u32 	%r7, [%rd6];
	add.s32 	%r8, %r7, %r2;
	add.s64 	%rd7, %rd4, %rd5;
	st.global.u32 	[%rd7], %r8;
$L__BB0_2:
	ret;

}


// ===== COMPILED SASS (sm_100) =====

	.target	sm_100

	.elftype	@"ET_EXEC"


//--------------------- .note.nv.tkinfo           --------------------------
	.section	.note.nv.tkinfo,"",@"SHT_NOTE"
	.sectionflags	@"SHF_NOTE_NV_TKINFO"
	.tkinfo
        /*0018*/ 	.word	0x00000002
        /*0030*/ 	.string	""
        /*0030*/ 	.string	"ptxas"
        /*0030*/ 	.string	"Cuda compilation tools, release 13.0, V13.0.88"
        /*0030*/ 	.string	"Build cuda_13.0.r13.0/compiler.36424714_0"
        /*0030*/ 	.string	"-arch sm_100 -m 64 "



//--------------------- .note.nv.cuinfo           --------------------------
	.section	.note.nv.cuinfo,"",@"SHT_NOTE"
	.sectionflags	@"SHF_NOTE_NV_CUINFO"
        /*0018*/ 	.short	0x0002
        /*001a*/ 	.short	0x0064
        /*001c*/ 	.short	0x0082
	.zero		2


//--------------------- .nv.info                  --------------------------
	.section	.nv.info,"",@"SHT_CUDA_INFO"
	.align	4


	//----- nvinfo : EIATTR_REGCOUNT
	.align		4
        /*0000*/ 	.byte	0x04, 0x2f
        /*0002*/ 	.short	(.L_1 - .L_0)
	.align		4
.L_0:
        /*0004*/ 	.word	index@(_Z9cuda_cal1PiPjii)
        /*0008*/ 	.word	0x0000000a


	//----- nvinfo : EIATTR_FRAME_SIZE
	.align		4
.L_1:
        /*000c*/ 	.byte	0x04, 0x11
        /*000e*/ 	.short	(.L_3 - .L_2)
	.align		4
.L_2:
        /*0010*/ 	.word	index@(_Z9cuda_cal1PiPjii)
        /*0014*/ 	.word	0x00000000


	//----- nvinfo : EIATTR_MIN_STACK_SIZE
	.align		4
.L_3:
        /*0018*/ 	.byte	0x04, 0x12
        /*001a*/ 	.short	(.L_5 - .L_4)
	.align		4
.L_4:
        /*001c*/ 	.word	index@(_Z9cuda_cal1PiPjii)
        /*0020*/ 	.word	0x00000000
.L_5:


//--------------------- .nv.compat                --------------------------
	.section	.nv.compat,"",@"SHT_CUDA_COMPAT_INFO"
	.align	4
        /*0000*/ 	.byte	0x02, 0x09, 0x00, 0x00, 0x02, 0x02, 0x01, 0x00, 0x02, 0x05, 0x05, 0x00, 0x03, 0x07, 0x01, 0x01
        /*0010*/ 	.byte	0x02, 0x03, 0x00, 0x00, 0x02, 0x06, 0x01, 0x00, 0x04, 0x0b, 0x08, 0x00, 0x09, 0x00, 0x00, 0x00
        /*0020*/ 	.byte	0x00, 0x00, 0x00, 0x00


//--------------------- .nv.info._Z9cuda_cal1PiPjii --------------------------
	.section	.nv.info._Z9cuda_cal1PiPjii,"",@"SHT_CUDA_INFO"
	.sectionflags	@""
	.align	4


	//----- nvinfo : EIATTR_CUDA_API_VERSION
	.align		4
        /*0000*/ 	.byte	0x04, 0x37
        /*0002*/ 	.short	(.L_7 - .L_6)
.L_6:
        /*0004*/ 	.word	0x00000082


	//----- nvinfo : EIATTR_KPARAM_INFO
	.align		4
.L_7:
        /*0008*/ 	.byte	0x04, 0x17
        /*000a*/ 	.short	(.L_9 - .L_8)
.L_8:
        /*000c*/ 	.word	0x00000000
        /*0010*/ 	.short	0x0003
        /*0012*/ 	.short	0x0014
        /*0014*/ 	.byte	0x00, 0xf0, 0x11, 0x00


	//----- nvinfo : EIATTR_KPARAM_INFO
	.align		4
.L_9:
        /*0018*/ 	.byte	0x04, 0x17
        /*001a*/ 	.short	(.L_11 - .L_10)
.L_10:
        /*001c*/ 	.word	0x00000000
        /*0020*/ 	.short	0x0002
        /*0022*/ 	.short	0x0010
        /*0024*/ 	.byte	0x00, 0xf0, 0x11, 0x00


	//----- nvinfo : EIATTR_KPARAM_INFO
	.align		4
.L_11:
        /*0028*/ 	.byte	0x04, 0x17
        /*002a*/ 	.short	(.L_13 - .L_12)
.L_12:
        /*002c*/ 	.word	0x00000000
        /*0030*/ 	.short	0x0001
        /*0032*/ 	.short	0x0008
        /*0034*/ 	.byte	0x00, 0xf5, 0x21, 0x00


	//----- nvinfo : EIATTR_KPARAM_INFO
	.align		4
.L_13:
        /*0038*/ 	.byte	0x04, 0x17
        /*003a*/ 	.short	(.L_15 - .L_14)
.L_14:
        /*003c*/ 	.word	0x00000000
        /*0040*/ 	.short	0x0000
        /*0042*/ 	.short	0x0000
        /*0044*/ 	.byte	0x00, 0xf5, 0x21, 0x00


	//----- nvinfo : EIATTR_SPARSE_MMA_MASK
	.align		4
.L_15:
        /*0048*/ 	.byte	0x03, 0x50
        /*004a*/ 	.short	0x0000


	//----- nvinfo : EIATTR_MAXREG_COUNT
	.align		4
        /*004c*/ 	.byte	0x03, 0x1b
        /*004e*/ 	.short	0x00ff


	//----- nvinfo : EIATTR_MERCURY_ISA_VERSION
	.align		4
        /*0050*/ 	.byte	0x03, 0x5f
        /*0052*/ 	.short	0x0101


	//----- nvinfo : EIATTR_VRC_CTA_INIT_COUNT
	.align		4
        /*0054*/ 	.byte	0x02, 0x4a
	.zero		1
	.zero		1


	//----- nvinfo : EIATTR_EXIT_INSTR_OFFSETS
	.align		4
        /*0058*/ 	.byte	0x04, 0x1c
        /*005a*/ 	.short	(.L_17 - .L_16)


	//   ....[0]....
.L_16:
        /*005c*/ 	.word	0x00000070


	//   ....[1]....
        /*0060*/ 	.word	0x00000110


	//----- nvinfo : EIATTR_CBANK_PARAM_SIZE
	.align		4
.L_17:
        /*0064*/ 	.byte	0x03, 0x19
        /*0066*/ 	.short	0x0018


	//----- nvinfo : EIATTR_PARAM_CBANK
	.align		4
        /*0068*/ 	.byte	0x04, 0x0a
        /*006a*/ 	.short	(.L_19 - .L_18)
	.align		4
.L_18:
        /*006c*/ 	.word	index@(.nv.constant0._Z9cuda_cal1PiPjii)
        /*0070*/ 	.short	0x0380
        /*0072*/ 	.short	0x0018


	//----- nvinfo : EIATTR_SW_WAR
	.align		4
.L_19:
        /*0074*/ 	.byte	0x04, 0x36
        /*0076*/ 	.short	(.L_21 - .L_20)
.L_20:
        /*0078*/ 	.word	0x00000008
.L_21:


//--------------------- .nv.callgraph             --------------------------
	.section	.nv.callgraph,"",@"SHT_CUDA_CALLGRAPH"
	.align	4
	.sectionentsize	8
	.align		4
        /*0000*/ 	.word	0x00000000
	.align		4
        /*0004*/ 	.word	0xffffffff
	.align		4
        /*0008*/ 	.word	0x00000000
	.align		4
        /*000c*/ 	.word	0xfffffffe
	.align		4
        /*0010*/ 	.word	0x00000000
	.align		4
        /*0014*/ 	.word	0xfffffffd
	.align		4
        /*0018*/ 	.word	0x00000000
	.align		4
        /*001c*/ 	.word	0xfffffffc


//--------------------- .text._Z9cuda_cal1PiPjii  --------------------------
	.section	.text._Z9cuda_cal1PiPjii,"ax",@progbits
	.align	128
        .global         _Z9cuda_cal1PiPjii
        .type           _Z9cuda_cal1PiPjii,@function
        .size           _Z9cuda_cal1PiPjii,(.L_x_1 - _Z9cuda_cal1PiPjii)
        .other          _Z9cuda_cal1PiPjii,@"STO_CUDA_ENTRY STV_DEFAULT"
_Z9cuda_cal1PiPjii:
.text._Z9cuda_cal1PiPjii:
[----:B------:R-:W-:Y:S01]  /*0000*/  LDC R1, c[0x0][0x37c] ;  /* 0x0000df00ff017b82 */ /* 0x000fe20000000800 */
[----:B------:R-:W0:Y:S07]  /*0010*/  S2R R0, SR_TID.X ;  /* 0x0000000000007919 */ /* 0x000e2e0000002100 */
[----:B------:R-:W0:Y:S01]  /*0020*/  S2UR UR4, SR_CTAID.X ;  /* 0x00000000000479c3 */ /* 0x000e220000002500 */
[----:B------:R-:W1:Y:S07]  /*0030*/  LDCU UR5, c[0x0][0x390] ;  /* 0x00007200ff0577ac */ /* 0x000e6e0008000800 */
[----:B------:R-:W0:Y:S02]  /*0040*/  LDC R7, c[0x0][0x360] ;  /* 0x0000d800ff077b82 */ /* 0x000e240000000800 */
[----:B0-----:R-:W-:-:S05]  /*0050*/  IMAD R7, R7, UR4, R0 ;  /* 0x0000000407077c24 */ /* 0x001fca000f8e0200 */
[----:B-1----:R-:W-:-:S13]  /*0060*/  ISETP.GE.U32.AND P0, PT, R7, UR5, PT ;  /* 0x0000000507007c0c */ /* 0x002fda000bf06070 */
[----:B------:R-:W-:Y:S05]  /*0070*/  @P0 EXIT ;  /* 0x000000000000094d */ /* 0x000fea0003800000 */
[----:B------:R-:W0:Y:S01]  /*0080*/  LDC.64 R2, c[0x0][0x388] ;  /* 0x0000e200ff027b82 */ /* 0x000e220000000a00 */
[----:B------:R-:W1:Y:S01]  /*0090*/  LDCU.64 UR4, c[0x0][0x358] ;  /* 0x00006b00ff0477ac */ /* 0x000e620008000a00 */
[----:B------:R-:W2:Y:S06]  /*00a0*/  LDCU UR6, c[0x0][0x394] ;  /* 0x00007280ff0677ac */ /* 0x000eac0008000800 */
[----:B------:R-:W3:Y:S01]  /*00b0*/  LDC.64 R4, c[0x0][0x380] ;  /* 0x0000e000ff047b82 */ /* 0x000ee20000000a00 */
[----:B0-----:R-:W-:-:S06]  /*00c0*/  IMAD.WIDE.U32 R2, R7, 0x4, R2 ;  /* 0x0000000407027825 */ /* 0x001fcc00078e0002 */
[----:B-1----:R-:W2:Y:S01]  /*00d0*/  LDG.E R2, desc[UR4][R2.64] ;  /* 0x0000000402027981 */ /* 0x002ea2000c1e1900 */
[----:B---3--:R-:W-:Y:S01]  /*00e0*/  IMAD.WIDE.U32 R4, R7, 0x4, R4 ;  /* 0x0000000407047825 */ /* 0x008fe200078e0004 */
[----:B--2---:R-:W-:-:S05]  /*00f0*/  IADD3 R7, PT, PT, R2, UR6, RZ ;  /* 0x0000000602077c10 */ /* 0x004fca000fffe0ff */
[----:B------:R-:W-:Y:S01]  /*0100*/  STG.E desc[UR4][R4.64], R7 ;  /* 0x0000000704007986 */ /* 0x000fe2000c101904 */
[----:B------:R-:W-:Y:S05]  /*0110*/  EXIT ;  /* 0x000000000000794d */ /* 0x000fea0003800000 */
.L_x_0:
[----:B------:R-:W-:-:S00]  /*0120*/  BRA `(.L_x_0) ;  /* 0xfffffffc00fc7947 */ /* 0x000fc0000383ffff */
[----:B------:R-:W-:-:S00]  /*0130*/  NOP ;  /* 0x0000000000007918 */ /* 0x000fc00000000000 */
        /* <DEDUP_REMOVED lines=12> */
.L_x_1:


//--------------------- .nv.shared.reserved.0     --------------------------
	.section	.nv.shared.reserved.0,"aw",@nobits
	.weak		__nv_reservedSMEM_offset_0_alias
	.size		__nv_reservedSMEM_offset_0_alias, 0, 64
	.other		__nv_reservedSMEM_offset_0_alias,@"STO_CUDA_RESERVED_SHARED STV_DEFAULT"
__nv_reservedSMEM_offset_0_alias:
	.zero		0
	.zero		64


//--------------------- .nv.constant0._Z9cuda_cal1PiPjii --------------------------
	.section	.nv.constant0._Z9cuda_cal1PiPjii,"a",@progbits
	.sectionflags	@""
	.align	4
.nv.constant0._Z9cuda_cal1PiPjii:
	.zero		920


//--------------------- SYMBOLS --------------------------

	.type		.nv.reservedSmem.offset0,@object
	.size		.nv.reservedSmem.offset0,0x4
